//
// Generated by NVIDIA NVVM Compiler
//
// Compiler Build ID: CL-36424714
// Cuda compilation tools, release 13.0, V13.0.88
// Based on NVVM 20.0.0
//

.version 9.0
.target sm_100
.address_size 64

	// .globl	_Z16aten_gelu_kernelPfS_
.global .align 4 .b8 x[16384];
.global .align 4 .b8 scaled_x[16384];
.global .align 4 .b8 neg_scaled[16384];
.global .align 4 .b8 exp_neg[16384];
.global .align 4 .b8 one_plus[16384];
.global .align 4 .b8 sigmoid_out[16384];
.global .align 4 .b8 result[16384];

.visible .entry _Z16aten_gelu_kernelPfS_(
	.param .u64 .ptr .align 1 _Z16aten_gelu_kernelPfS__param_0,
	.param .u64 .ptr .align 1 _Z16aten_gelu_kernelPfS__param_1
)
{
	.reg .pred 	%p<4>;
	.reg .b32 	%r<10>;
	.reg .b32 	%f<17>;
	.reg .b64 	%rd<22>;

	ld.param.u64 	%rd1, [_Z16aten_gelu_kernelPfS__param_0];
	ld.param.u64 	%rd2, [_Z16aten_gelu_kernelPfS__param_1];
	mov.u32 	%r2, %tid.y;
	mov.u32 	%r3, %ctaid.y;
	mov.u32 	%r4, %ntid.y;
	mul.lo.s32 	%r5, %r3, %r4;
	mov.u32 	%r6, %tid.x;
	mov.u32 	%r7, %ctaid.x;
	mov.u32 	%r8, %ntid.x;
	mad.lo.s32 	%r1, %r7, %r8, %r6;
	or.b32  	%r9, %r5, %r2;
	setp.ne.s32 	%p1, %r9, 0;
	setp.gt.s32 	%p2, %r1, 4095;
	or.pred  	%p3, %p1, %p2;
	@%p3 bra 	$L__BB0_2;
	cvta.to.global.u64 	%rd3, %rd1;
	cvta.to.global.u64 	%rd4, %rd2;
	mul.wide.s32 	%rd5, %r1, 4;
	add.s64 	%rd6, %rd3, %rd5;
	ld.global.f32 	%f1, [%rd6];
	mov.u64 	%rd7, x;
	add.s64 	%rd8, %rd7, %rd5;
	st.global.f32 	[%rd8], %f1;
	mul.f32 	%f2, %f1, 0f3FD9DB23;
	mov.u64 	%rd9, scaled_x;
	add.s64 	%rd10, %rd9, %rd5;
	st.global.f32 	[%rd10], %f2;
	neg.f32 	%f3, %f2;
	mov.u64 	%rd11, neg_scaled;
	add.s64 	%rd12, %rd11, %rd5;
	st.global.f32 	[%rd12], %f3;
	mul.f32 	%f4, %f2, 0fBFB8AA3B;
	ex2.approx.f32 	%f5, %f4;
	mov.u64 	%rd13, exp_neg;
	add.s64 	%rd14, %rd13, %rd5;
	st.global.f32 	[%rd14], %f5;
	add.f32 	%f6, %f5, 0f3F800000;
	mov.u64 	%rd15, one_plus;
	add.s64 	%rd16, %rd15, %rd5;
	st.global.f32 	[%rd16], %f6;
	rcp.rn.f32 	%f7, %f6;
	mov.u64 	%rd17, sigmoid_out;
	add.s64 	%rd18, %rd17, %rd5;
	st.global.f32 	[%rd18], %f7;
	mul.f32 	%f8, %f7, %f1;
	mov.u64 	%rd19, result;
	add.s64 	%rd20, %rd19, %rd5;
	st.global.f32 	[%rd20], %f8;
	add.s64 	%rd21, %rd4, %rd5;
	st.global.f32 	[%rd21], %f8;
	ld.global.f32 	%f9, [%rd6];
	st.global.f32 	[%rd8], %f9;
	mul.f32 	%f10, %f9, 0f3FD9DB23;
	st.global.f32 	[%rd10], %f10;
	neg.f32 	%f11, %f10;
	st.global.f32 	[%rd12], %f11;
	mul.f32 	%f12, %f10, 0fBFB8AA3B;
	ex2.approx.f32 	%f13, %f12;
	st.global.f32 	[%rd14], %f13;
	add.f32 	%f14, %f13, 0f3F800000;
	st.global.f32 	[%rd16], %f14;
	rcp.rn.f32 	%f15, %f14;
	st.global.f32 	[%rd18], %f15;
	mul.f32 	%f16, %f15, %f9;
	st.global.f32 	[%rd20], %f16;
	st.global.f32 	[%rd21], %f16;
$L__BB0_2:
	ret;

}


// ===== COMPILED SASS (sm_100) =====

	.target	sm_100

	.elftype	@"ET_EXEC"


//--------------------- .note.nv.tkinfo           --------------------------
	.section	.note.nv.tkinfo,"",@"SHT_NOTE"
	.sectionflags	@"SHF_NOTE_NV_TKINFO"
	.tkinfo
        /*0018*/ 	.word	0x00000002
        /*0030*/ 	.string	""
        /*0030*/ 	.string	"ptxas"
        /*0030*/ 	.string	"Cuda compilation tools, release 13.0, V13.0.88"
        /*0030*/ 	.string	"Build cuda_13.0.r13.0/compiler.36424714_0"
        /*0030*/ 	.string	"-arch sm_100 -m 64 "



//--------------------- .note.nv.cuinfo           --------------------------
	.section	.note.nv.cuinfo,"",@"SHT_NOTE"
	.sectionflags	@"SHF_NOTE_NV_CUINFO"
        /*0018*/ 	.short	0x0002
        /*001a*/ 	.short	0x0064
        /*001c*/ 	.short	0x0082
	.zero		2


//--------------------- .nv.info                  --------------------------
	.section	.nv.info,"",@"SHT_CUDA_INFO"
	.align	4


	//----- nvinfo : EIATTR_REGCOUNT
	.align		4
        /*0000*/ 	.byte	0x04, 0x2f
        /*0002*/ 	.short	(.L_8 - .L_7)
	.align		4
.L_7:
        /*0004*/ 	.word	index@(_Z16aten_gelu_kernelPfS_)
        /*0008*/ 	.word	0x0000001e


	//----- nvinfo : EIATTR_FRAME_SIZE
	.align		4
.L_8:
        /*000c*/ 	.byte	0x04, 0x11
        /*000e*/ 	.short	(.L_10 - .L_9)
	.align		4
.L_9:
        /*0010*/ 	.word	index@($__internal_0_$__cuda_sm20_rcp_rn_f32_slowpath)
        /*0014*/ 	.word	0x00000000


	//----- nvinfo : EIATTR_FRAME_SIZE
	.align		4
.L_10:
        /*0018*/ 	.byte	0x04, 0x11
        /*001a*/ 	.short	(.L_12 - .L_11)
	.align		4
.L_11:
        /*001c*/ 	.word	index@(_Z16aten_gelu_kernelPfS_)
        /*0020*/ 	.word	0x00000000


	//----- nvinfo : EIATTR_MIN_STACK_SIZE
	.align		4
.L_12:
        /*0024*/ 	.byte	0x04, 0x12
        /*0026*/ 	.short	(.L_14 - .L_13)
	.align		4
.L_13:
        /*0028*/ 	.word	index@(_Z16aten_gelu_kernelPfS_)
        /*002c*/ 	.word	0x00000000
.L_14:


//--------------------- .nv.compat                --------------------------
	.section	.nv.compat,"",@"SHT_CUDA_COMPAT_INFO"
	.align	4
        /*0000*/ 	.byte	0x02, 0x09, 0x00, 0x00, 0x02, 0x02, 0x01, 0x00, 0x02, 0x05, 0x05, 0x00, 0x03, 0x07, 0x01, 0x01
        /*0010*/ 	.byte	0x02, 0x03, 0x00, 0x00, 0x02, 0x06, 0x01, 0x00, 0x04, 0x0b, 0x08, 0x00, 0x01, 0x00, 0x00, 0x00
        /*0020*/ 	.byte	0x00, 0x00, 0x00, 0x00


//--------------------- .nv.info._Z16aten_gelu_kernelPfS_ --------------------------
	.section	.nv.info._Z16aten_gelu_kernelPfS_,"",@"SHT_CUDA_INFO"
	.sectionflags	@""
	.align	4


	//----- nvinfo : EIATTR_CUDA_API_VERSION
	.align		4
        /*0000*/ 	.byte	0x04, 0x37
        /*0002*/ 	.short	(.L_16 - .L_15)
.L_15:
        /*0004*/ 	.word	0x00000082


	//----- nvinfo : EIATTR_KPARAM_INFO
	.align		4
.L_16:
        /*0008*/ 	.byte	0x04, 0x17
        /*000a*/ 	.short	(.L_18 - .L_17)
.L_17:
        /*000c*/ 	.word	0x00000000
        /*0010*/ 	.short	0x0001
        /*0012*/ 	.short	0x0008
        /*0014*/ 	.byte	0x00, 0xf5, 0x21, 0x00


	//----- nvinfo : EIATTR_KPARAM_INFO
	.align		4
.L_18:
        /*0018*/ 	.byte	0x04, 0x17
        /*001a*/ 	.short	(.L_20 - .L_19)
.L_19:
        /*001c*/ 	.word	0x00000000
        /*0020*/ 	.short	0x0000
        /*0022*/ 	.short	0x0000
        /*0024*/ 	.byte	0x00, 0xf5, 0x21, 0x00


	//----- nvinfo : EIATTR_SPARSE_MMA_MASK
	.align		4
.L_20:
        /*0028*/ 	.byte	0x03, 0x50
        /*002a*/ 	.short	0x0000


	//----- nvinfo : EIATTR_MAXREG_COUNT
	.align		4
        /*002c*/ 	.byte	0x03, 0x1b
        /*002e*/ 	.short	0x00ff


	//----- nvinfo : EIATTR_MERCURY_ISA_VERSION
	.align		4
        /*0030*/ 	.byte	0x03, 0x5f
        /*0032*/ 	.short	0x0101


	//----- nvinfo : EIATTR_VRC_CTA_INIT_COUNT
	.align		4
        /*0034*/ 	.byte	0x02, 0x4a
	.zero		1
	.zero		1


	//----- nvinfo : EIATTR_EXIT_INSTR_OFFSETS
	.align		4
        /*0038*/ 	.byte	0x04, 0x1c
        /*003a*/ 	.short	(.L_22 - .L_21)


	//   ....[0]....
.L_21:
        /*003c*/ 	.word	0x000000b0


	//   ....[1]....
        /*0040*/ 	.word	0x00000600


	//----- nvinfo : EIATTR_CRS_STACK_SIZE
	.align		4
.L_22:
        /*0044*/ 	.byte	0x04, 0x1e
        /*0046*/ 	.short	(.L_24 - .L_23)
.L_23:
        /*0048*/ 	.word	0x00000000


	//----- nvinfo : EIATTR_CBANK_PARAM_SIZE
	.align		4
.L_24:
        /*004c*/ 	.byte	0x03, 0x19
        /*004e*/ 	.short	0x0010


	//----- nvinfo : EIATTR_PARAM_CBANK
	.align		4
        /*0050*/ 	.byte	0x04, 0x0a
        /*0052*/ 	.short	(.L_26 - .L_25)
	.align		4
.L_25:
        /*0054*/ 	.word	index@(.nv.constant0._Z16aten_gelu_kernelPfS_)
        /*0058*/ 	.short	0x0380
        /*005a*/ 	.short	0x0010


	//----- nvinfo : EIATTR_SW_WAR
	.align		4
.L_26:
        /*005c*/ 	.byte	0x04, 0x36
        /*005e*/ 	.short	(.L_28 - .L_27)
.L_27:
        /*0060*/ 	.word	0x00000008
.L_28:


//--------------------- .nv.callgraph             --------------------------
	.section	.nv.callgraph,"",@"SHT_CUDA_CALLGRAPH"
	.align	4
	.sectionentsize	8
	.align		4
        /*0000*/ 	.word	0x00000000
	.align		4
        /*0004*/ 	.word	0xffffffff
	.align		4
        /*0008*/ 	.word	0x00000000
	.align		4
        /*000c*/ 	.word	0xfffffffe
	.align		4
        /*0010*/ 	.word	0x00000000
	.align		4
        /*0014*/ 	.word	0xfffffffd
	.align		4
        /*0018*/ 	.word	0x00000000
	.align		4
        /*001c*/ 	.word	0xfffffffc


//--------------------- .nv.constant4             --------------------------
	.section	.nv.constant4,"a",@progbits
	.align	8
	.align		8
.nv.constant4:
        /*0000*/ 	.dword	x
	.align		8
        /*0008*/ 	.dword	scaled_x
	.align		8
        /*0010*/ 	.dword	neg_scaled
	.align		8
        /*0018*/ 	.dword	exp_neg
	.align		8
        /*0020*/ 	.dword	one_plus
	.align		8
        /*0028*/ 	.dword	sigmoid_out
	.align		8
        /*0030*/ 	.dword	result


//--------------------- .text._Z16aten_gelu_kernelPfS_ --------------------------
	.section	.text._Z16aten_gelu_kernelPfS_,"ax",@progbits
	.align	128
        .global         _Z16aten_gelu_kernelPfS_
        .type           _Z16aten_gelu_kernelPfS_,@function
        .size           _Z16aten_gelu_kernelPfS_,(.L_x_11 - _Z16aten_gelu_kernelPfS_)
        .other          _Z16aten_gelu_kernelPfS_,@"STO_CUDA_ENTRY STV_DEFAULT"
_Z16aten_gelu_kernelPfS_:
.text._Z16aten_gelu_kernelPfS_:
[----:B------:R-:W-:Y:S01]  /*0000*/  LDC R1, c[0x0][0x37c] ;  /* 0x0000df00ff017b82 */ /* 0x000fe20000000800 */
[----:B------:R-:W0:Y:S07]  /*0010*/  S2R R20, SR_TID.X ;  /* 0x0000000000147919 */ /* 0x000e2e0000002100 */
[----:B------:R-:W1:Y:S01]  /*0020*/  S2UR UR4, SR_CTAID.Y ;  /* 0x00000000000479c3 */ /* 0x000e620000002600 */
[----:B------:R-:W1:Y:S01]  /*0030*/  LDCU UR5, c[0x0][0x364] ;  /* 0x00006c80ff0577ac */ /* 0x000e620008000800 */
[----:B------:R-:W2:Y:S06]  /*0040*/  S2R R0, SR_TID.Y ;  /* 0x0000000000007919 */ /* 0x000eac0000002200 */
[----:B------:R-:W0:Y:S08]  /*0050*/  S2UR UR6, SR_CTAID.X ;  /* 0x00000000000679c3 */ /* 0x000e300000002500 */
[----:B------:R-:W0:Y:S01]  /*0060*/  LDC R3, c[0x0][0x360] ;  /* 0x0000d800ff037b82 */ /* 0x000e220000000800 */
[----:B-1----:R-:W-:-:S06]  /*0070*/  UIMAD UR4, UR4, UR5, URZ ;  /* 0x00000005040472a4 */ /* 0x002fcc000f8e02ff */
[----:B--2---:R-:W-:Y:S01]  /*0080*/  LOP3.LUT P0, RZ, R0, UR4, RZ, 0xfc, !PT ;  /* 0x0000000400ff7c12 */ /* 0x004fe2000f80fcff */
[----:B0-----:R-:W-:-:S05]  /*0090*/  IMAD R20, R3, UR6, R20 ;  /* 0x0000000603147c24 */ /* 0x001fca000f8e0214 */
[----:B------:R-:W-:-:S13]  /*00a0*/  ISETP.GT.OR P0, PT, R20, 0xfff, P0 ;  /* 0x00000fff1400780c */ /* 0x000fda0000704670 */
[----:B------:R-:W-:Y:S05]  /*00b0*/  @P0 EXIT ;  /* 0x000000000000094d */ /* 0x000fea0003800000 */
[----:B------:R-:W0:Y:S01]  /*00c0*/  LDC.64 R4, c[0x0][0x380] ;  /* 0x0000e000ff047b82 */ /* 0x000e220000000a00 */
[----:B------:R-:W1:Y:S07]  /*00d0*/  LDCU.64 UR4, c[0x0][0x358] ;  /* 0x00006b00ff0477ac */ /* 0x000e6e0008000a00 */
[----:B------:R-:W2:Y:S08]  /*00e0*/  LDC.64 R6, c[0x4][RZ] ;  /* 0x01000000ff067b82 */ /* 0x000eb00000000a00 */
[----:B------:R-:W3:Y:S01]  /*00f0*/  LDC.64 R8, c[0x4][0x8] ;  /* 0x01000200ff087b82 */ /* 0x000ee20000000a00 */
[----:B0-----:R-:W-:-:S07]  /*0100*/  IMAD.WIDE R4, R20, 0x4, R4 ;  /* 0x0000000414047825 */ /* 0x001fce00078e0204 */
[----:B------:R-:W0:Y:S01]  /*0110*/  LDC.64 R10, c[0x4][0x10] ;  /* 0x01000400ff0a7b82 */ /* 0x000e220000000a00 */
[----:B-1----:R-:W4:Y:S01]  /*0120*/  LDG.E R17, desc[UR4][R4.64] ;  /* 0x0000000404117981 */ /* 0x002f22000c1e1900 */
[----:B------:R-:W-:Y:S01]  /*0130*/  BSSY.RECONVERGENT B0, `(.L_x_0) ;  /* 0x0000022000007945 */ /* 0x000fe20003800200 */
[----:B--2---:R-:W-:-:S05]  /*0140*/  IMAD.WIDE R6, R20, 0x4, R6 ;  /* 0x0000000414067825 */ /* 0x004fca00078e0206 */
[----:B------:R-:W1:Y:S01]  /*0150*/  LDC.64 R12, c[0x4][0x18] ;  /* 0x01000600ff0c7b82 */ /* 0x000e620000000a00 */
[----:B---3--:R-:W-:-:S07]  /*0160*/  IMAD.WIDE R8, R20, 0x4, R8 ;  /* 0x0000000414087825 */ /* 0x008fce00078e0208 */
[----:B------:R-:W2:Y:S01]  /*0170*/  LDC.64 R14, c[0x4][0x20] ;  /* 0x01000800ff0e7b82 */ /* 0x000ea20000000a00 */
[----:B0-----:R-:W-:-:S04]  /*0180*/  IMAD.WIDE R10, R20, 0x4, R10 ;  /* 0x00000004140a7825 */ /* 0x001fc800078e020a */
[----:B-1----:R-:W-:-:S04]  /*0190*/  IMAD.WIDE R12, R20, 0x4, R12 ;  /* 0x00000004140c7825 */ /* 0x002fc800078e020c */
[----:B--2---:R-:W-:-:S04]  /*01a0*/  IMAD.WIDE R14, R20, 0x4, R14 ;  /* 0x00000004140e7825 */ /* 0x004fc800078e020e */
[----:B----4-:R-:W-:Y:S01]  /*01b0*/  FMUL R3, R17, 1.7020000219345092773 ;  /* 0x3fd9db2311037820 */ /* 0x010fe20000400000 */
[----:B------:R0:W-:Y:S03]  /*01c0*/  STG.E desc[UR4][R6.64], R17 ;  /* 0x0000001106007986 */ /* 0x0001e6000c101904 */
[C---:B------:R-:W-:Y:S01]  /*01d0*/  FMUL R0, R3.reuse, -1.4426950216293334961 ;  /* 0xbfb8aa3b03007820 */ /* 0x040fe20000400000 */
[----:B------:R-:W-:Y:S01]  /*01e0*/  FADD R23, -R3, -RZ ;  /* 0x800000ff03177221 */ /* 0x000fe20000000100 */
[----:B------:R0:W-:Y:S03]  /*01f0*/  STG.E desc[UR4][R8.64], R3 ;  /* 0x0000000308007986 */ /* 0x0001e6000c101904 */
[----:B------:R-:W-:Y:S01]  /*0200*/  FSETP.GEU.AND P0, PT, R0, -126, PT ;  /* 0xc2fc00000000780b */ /* 0x000fe20003f0e000 */
[----:B------:R0:W-:-:S12]  /*0210*/  STG.E desc[UR4][R10.64], R23 ;  /* 0x000000170a007986 */ /* 0x0001d8000c101904 */
[----:B------:R-:W-:-:S04]  /*0220*/  @!P0 FMUL R0, R0, 0.5 ;  /* 0x3f00000000008820 */ /* 0x000fc80000400000 */
[----:B------:R-:W1:Y:S02]  /*0230*/  MUFU.EX2 R19, R0 ;  /* 0x0000000000137308 */ /* 0x000e640000000800 */
[----:B-1----:R-:W-:-:S04]  /*0240*/  @!P0 FMUL R19, R19, R19 ;  /* 0x0000001313138220 */ /* 0x002fc80000400000 */
[----:B------:R-:W-:Y:S01]  /*0250*/  FADD R21, R19, 1 ;  /* 0x3f80000013157421 */ /* 0x000fe20000000000 */
[----:B------:R0:W-:Y:S04]  /*0260*/  STG.E desc[UR4][R12.64], R19 ;  /* 0x000000130c007986 */ /* 0x0001e8000c101904 */
[----:B------:R-:W-:Y:S01]  /*0270*/  IADD3 R0, PT, PT, R21, 0x1800000, RZ ;  /* 0x0180000015007810 */ /* 0x000fe20007ffe0ff */
[----:B------:R0:W-:Y:S03]  /*0280*/  STG.E desc[UR4][R14.64], R21 ;  /* 0x000000150e007986 */ /* 0x0001e6000c101904 */
[----:B------:R-:W-:-:S04]  /*0290*/  LOP3.LUT R0, R0, 0x7f800000, RZ, 0xc0, !PT ;  /* 0x7f80000000007812 */ /* 0x000fc800078ec0ff */
[----:B------:R-:W-:-:S13]  /*02a0*/  ISETP.GT.U32.AND P0, PT, R0, 0x1ffffff, PT ;  /* 0x01ffffff0000780c */ /* 0x000fda0003f04070 */
[----:B0-----:R-:W-:Y:S05]  /*02b0*/  @P0 BRA `(.L_x_1) ;  /* 0x0000000000140947 */ /* 0x001fea0003800000 */
[----:B------:R-:W-:Y:S02]  /*02c0*/  MOV R0, R21 ;  /* 0x0000001500007202 */ /* 0x000fe40000000f00 */
[----:B------:R-:W-:-:S07]  /*02d0*/  MOV R22, 0x2f0 ;  /* 0x000002f000167802 */ /* 0x000fce0000000f00 */
[----:B------:R-:W-:Y:S05]  /*02e0*/  CALL.REL.NOINC `($__internal_0_$__cuda_sm20_rcp_rn_f32_slowpath) ;  /* 0x0000000000c87944 */ /* 0x000fea0003c00000 */
[----:B------:R-:W-:Y:S01]  /*02f0*/  IMAD.MOV.U32 R0, RZ, RZ, R3 ;  /* 0x000000ffff007224 */ /* 0x000fe200078e0003 */
[----:B------:R-:W-:Y:S06]  /*0300*/  BRA `(.L_x_2) ;  /* 0x0000000000107947 */ /* 0x000fec0003800000 */
.L_x_1:
[----:B------:R-:W0:Y:S02]  /*0310*/  MUFU.RCP R0, R21 ;  /* 0x0000001500007308 */ /* 0x000e240000001000 */
[----:B0-----:R-:W-:-:S04]  /*0320*/  FFMA R2, R21, R0, -1 ;  /* 0xbf80000015027423 */ /* 0x001fc80000000000 */
[----:B------:R-:W-:-:S04]  /*0330*/  FADD.FTZ R3, -R2, -RZ ;  /* 0x800000ff02037221 */ /* 0x000fc80000010100 */
[----:B------:R-:W-:-:S07]  /*0340*/  FFMA R0, R0, R3, R0 ;  /* 0x0000000300007223 */ /* 0x000fce0000000000 */
.L_x_2:
[----:B------:R-:W-:Y:S05]  /*0350*/  BSYNC.RECONVERGENT B0 ;  /* 0x0000000000007941 */ /* 0x000fea0003800200 */
.L_x_0:
[----:B------:R-:W0:Y:S01]  /*0360*/  LDC.64 R18, c[0x4][0x28] ;  /* 0x01000a00ff127b82 */ /* 0x000e220000000a00 */
[----:B------:R-:W-:-:S07]  /*0370*/  FMUL R25, R17, R0 ;  /* 0x0000000011197220 */ /* 0x000fce0000400000 */
[----:B------:R-:W1:Y:S08]  /*0380*/  LDC.64 R22, c[0x4][0x30] ;  /* 0x01000c00ff167b82 */ /* 0x000e700000000a00 */
[----:B------:R-:W2:Y:S01]  /*0390*/  LDC.64 R2, c[0x0][0x388] ;  /* 0x0000e200ff027b82 */ /* 0x000ea20000000a00 */
[----:B0-----:R-:W-:-:S05]  /*03a0*/  IMAD.WIDE R16, R20, 0x4, R18 ;  /* 0x0000000414107825 */ /* 0x001fca00078e0212 */
[----:B------:R0:W-:Y:S01]  /*03b0*/  STG.E desc[UR4][R16.64], R0 ;  /* 0x0000000010007986 */ /* 0x0001e2000c101904 */
[----:B-1----:R-:W-:-:S05]  /*03c0*/  IMAD.WIDE R18, R20, 0x4, R22 ;  /* 0x0000000414127825 */ /* 0x002fca00078e0216 */
[----:B------:R1:W-:Y:S01]  /*03d0*/  STG.E desc[UR4][R18.64], R25 ;  /* 0x0000001912007986 */ /* 0x0003e2000c101904 */
[----:B--2---:R-:W-:-:S05]  /*03e0*/  IMAD.WIDE R20, R20, 0x4, R2 ;  /* 0x0000000414147825 */ /* 0x004fca00078e0202 */
[----:B------:R1:W-:Y:S04]  /*03f0*/  STG.E desc[UR4][R20.64], R25 ;  /* 0x0000001914007986 */ /* 0x0003e8000c101904 */
[----:B------:R-:W2:Y:S01]  /*0400*/  LDG.E R5, desc[UR4][R4.64] ;  /* 0x0000000404057981 */ /* 0x000ea2000c1e1900 */
[----:B------:R-:W-:Y:S01]  /*0410*/  BSSY.RECONVERGENT B0, `(.L_x_3) ;  /* 0x000001a000007945 */ /* 0x000fe20003800200 */
[----:B--2---:R-:W-:Y:S02]  /*0420*/  FMUL R3, R5, 1.7020000219345092773 ;  /* 0x3fd9db2305037820 */ /* 0x004fe40000400000 */
[----:B------:R1:W-:Y:S02]  /*0430*/  STG.E desc[UR4][R6.64], R5 ;  /* 0x0000000506007986 */ /* 0x0003e4000c101904 */
[C---:B------:R-:W-:Y:S01]  /*0440*/  FMUL R2, R3.reuse, -1.4426950216293334961 ;  /* 0xbfb8aa3b03027820 */ /* 0x040fe20000400000 */
[----:B------:R-:W-:Y:S01]  /*0450*/  FADD R27, -R3, -RZ ;  /* 0x800000ff031b7221 */ /* 0x000fe20000000100 */
[----:B------:R1:W-:Y:S03]  /*0460*/  STG.E desc[UR4][R8.64], R3 ;  /* 0x0000000308007986 */ /* 0x0003e6000c101904 */
[----:B------:R-:W-:Y:S01]  /*0470*/  FSETP.GEU.AND P0, PT, R2, -126, PT ;  /* 0xc2fc00000200780b */ /* 0x000fe20003f0e000 */
[----:B------:R1:W-:-:S12]  /*0480*/  STG.E desc[UR4][R10.64], R27 ;  /* 0x0000001b0a007986 */ /* 0x0003d8000c101904 */
[----:B------:R-:W-:-:S04]  /*0490*/  @!P0 FMUL R2, R2, 0.5 ;  /* 0x3f00000002028820 */ /* 0x000fc80000400000 */
[----:B------:R-:W2:Y:S02]  /*04a0*/  MUFU.EX2 R23, R2 ;  /* 0x0000000200177308 */ /* 0x000ea40000000800 */
[----:B--2---:R-:W-:-:S04]  /*04b0*/  @!P0 FMUL R23, R23, R23 ;  /* 0x0000001717178220 */ /* 0x004fc80000400000 */
[----:B0-----:R-:W-:Y:S01]  /*04c0*/  FADD R0, R23, 1 ;  /* 0x3f80000017007421 */ /* 0x001fe20000000000 */
[----:B------:R1:W-:Y:S04]  /*04d0*/  STG.E desc[UR4][R12.64], R23 ;  /* 0x000000170c007986 */ /* 0x0003e8000c101904 */
[----:B------:R-:W-:Y:S01]  /*04e0*/  IADD3 R4, PT, PT, R0, 0x1800000, RZ ;  /* 0x0180000000047810 */ /* 0x000fe20007ffe0ff */
[----:B------:R1:W-:Y:S03]  /*04f0*/  STG.E desc[UR4][R14.64], R0 ;  /* 0x000000000e007986 */ /* 0x0003e6000c101904 */
[----:B------:R-:W-:-:S04]  /*0500*/  LOP3.LUT R4, R4, 0x7f800000, RZ, 0xc0, !PT ;  /* 0x7f80000004047812 */ /* 0x000fc800078ec0ff */
[----:B------:R-:W-:-:S13]  /*0510*/  ISETP.GT.U32.AND P0, PT, R4, 0x1ffffff, PT ;  /* 0x01ffffff0400780c */ /* 0x000fda0003f04070 */
[----:B-1----:R-:W-:Y:S05]  /*0520*/  @P0 BRA `(.L_x_4) ;  /* 0x0000000000100947 */ /* 0x002fea0003800000 */
[----:B------:R-:W-:-:S07]  /*0530*/  MOV R22, 0x550 ;  /* 0x0000055000167802 */ /* 0x000fce0000000f00 */
[----:B------:R-:W-:Y:S05]  /*0540*/  CALL.REL.NOINC `($__internal_0_$__cuda_sm20_rcp_rn_f32_slowpath) ;  /* 0x0000000000307944 */ /* 0x000fea0003c00000 */
[----:B------:R-:W-:Y:S01]  /*0550*/  MOV R2, R3 ;  /* 0x0000000300027202 */ /* 0x000fe20000000f00 */
[----:B------:R-:W-:Y:S06]  /*0560*/  BRA `(.L_x_5) ;  /* 0x0000000000107947 */ /* 0x000fec0003800000 */
.L_x_4:
[----:B------:R-:W0:Y:S02]  /*0570*/  MUFU.RCP R3, R0 ;  /* 0x0000000000037308 */ /* 0x000e240000001000 */
[----:B0-----:R-:W-:-:S04]  /*0580*/  FFMA R2, R0, R3, -1 ;  /* 0xbf80000000027423 */ /* 0x001fc80000000003 */
[----:B------:R-:W-:-:S04]  /*0590*/  FADD.FTZ R2, -R2, -RZ ;  /* 0x800000ff02027221 */ /* 0x000fc80000010100 */
[----:B------:R-:W-:-:S07]  /*05a0*/  FFMA R2, R3, R2, R3 ;  /* 0x0000000203027223 */ /* 0x000fce0000000003 */
.L_x_5:
[----:B------:R-:W-:Y:S05]  /*05b0*/  BSYNC.RECONVERGENT B0 ;  /* 0x0000000000007941 */ /* 0x000fea0003800200 */
.L_x_3:
[----:B------:R-:W-:Y:S01]  /*05c0*/  FMUL R5, R5, R2 ;  /* 0x0000000205057220 */ /* 0x000fe20000400000 */
[----:B------:R-:W-:Y:S04]  /*05d0*/  STG.E desc[UR4][R16.64], R2 ;  /* 0x0000000210007986 */ /* 0x000fe8000c101904 */
[----:B------:R-:W-:Y:S04]  /*05e0*/  STG.E desc[UR4][R18.64], R5 ;  /* 0x0000000512007986 */ /* 0x000fe8000c101904 */
[----:B------:R-:W-:Y:S01]  /*05f0*/  STG.E desc[UR4][R20.64], R5 ;  /* 0x0000000514007986 */ /* 0x000fe2000c101904 */
[----:B------:R-:W-:Y:S05]  /*0600*/  EXIT ;  /* 0x000000000000794d */ /* 0x000fea0003800000 */
        .weak           $__internal_0_$__cuda_sm20_rcp_rn_f32_slowpath
        .type           $__internal_0_$__cuda_sm20_rcp_rn_f32_slowpath,@function
        .size           $__internal_0_$__cuda_sm20_rcp_rn_f32_slowpath,(.L_x_11 - $__internal_0_$__cuda_sm20_rcp_rn_f32_slowpath)
$__internal_0_$__cuda_sm20_rcp_rn_f32_slowpath:
[----:B------:R-:W-:Y:S01]  /*0610*/  IMAD.SHL.U32 R2, R0, 0x2, RZ ;  /* 0x0000000200027824 */ /* 0x000fe200078e00ff */
[----:B------:R-:W-:Y:S04]  /*0620*/  BSSY.RECONVERGENT B1, `(.L_x_6) ;  /* 0x0000030000017945 */ /* 0x000fe80003800200 */
[----:B------:R-:W-:-:S04]  /*0630*/  SHF.R.U32.HI R2, RZ, 0x18, R2 ;  /* 0x00000018ff027819 */ /* 0x000fc80000011602 */
[----:B------:R-:W-:-:S13]  /*0640*/  ISETP.NE.U32.AND P0, PT, R2, RZ, PT ;  /* 0x000000ff0200720c */ /* 0x000fda0003f05070 */
[----:B------:R-:W-:Y:S05]  /*0650*/  @P0 BRA `(.L_x_7) ;  /* 0x0000000000280947 */ /* 0x000fea0003800000 */
[----:B------:R-:W-:-:S04]  /*0660*/  SHF.L.U32 R2, R0, 0x1, RZ ;  /* 0x0000000100027819 */ /* 0x000fc800000006ff */
[----:B------:R-:W-:-:S13]  /*0670*/  ISETP.NE.AND P0, PT, R2, RZ, PT ;  /* 0x000000ff0200720c */ /* 0x000fda0003f05270 */
[----:B------:R-:W-:Y:S01]  /*0680*/  @P0 FFMA R23, R0, 1.84467440737095516160e+19, RZ ;  /* 0x5f80000000170823 */ /* 0x000fe200000000ff */
[----:B------:R-:W-:Y:S08]  /*0690*/  @!P0 MUFU.RCP R3, R0 ;  /* 0x0000000000038308 */ /* 0x000ff00000001000 */
[----:B------:R-:W0:Y:S02]  /*06a0*/  @P0 MUFU.RCP R2, R23 ;  /* 0x0000001700020308 */ /* 0x000e240000001000 */
[----:B0-----:R-:W-:-:S04]  /*06b0*/  @P0 FFMA R24, R23, R2, -1 ;  /* 0xbf80000017180423 */ /* 0x001fc80000000002 */
[----:B------:R-:W-:-:S04]  /*06c0*/  @P0 FADD.FTZ R25, -R24, -RZ ;  /* 0x800000ff18190221 */ /* 0x000fc80000010100 */
[----:B------:R-:W-:-:S04]  /*06d0*/  @P0 FFMA R2, R2, R25, R2 ;  /* 0x0000001902020223 */ /* 0x000fc80000000002 */
[----:B------:R-:W-:Y:S01]  /*06e0*/  @P0 FFMA R3, R2, 1.84467440737095516160e+19, RZ ;  /* 0x5f80000002030823 */ /* 0x000fe200000000ff */
[----:B------:R-:W-:Y:S06]  /*06f0*/  BRA `(.L_x_8) ;  /* 0x0000000000887947 */ /* 0x000fec0003800000 */
.L_x_7:
[----:B------:R-:W-:-:S04]  /*0700*/  IADD3 R3, PT, PT, R2, -0xfd, RZ ;  /* 0xffffff0302037810 */ /* 0x000fc80007ffe0ff */
[----:B------:R-:W-:-:S13]  /*0710*/  ISETP.GT.U32.AND P0, PT, R3, 0x1, PT ;  /* 0x000000010300780c */ /* 0x000fda0003f04070 */
[----:B------:R-:W-:Y:S05]  /*0720*/  @P0 BRA `(.L_x_9) ;  /* 0x0000000000780947 */ /* 0x000fea0003800000 */
[----:B------:R-:W-:Y:S01]  /*0730*/  LOP3.LUT R23, R0, 0x7fffff, RZ, 0xc0, !PT ;  /* 0x007fffff00177812 */ /* 0x000fe200078ec0ff */
[----:B------:R-:W-:Y:S02]  /*0740*/  IMAD.MOV.U32 R26, RZ, RZ, 0x3 ;  /* 0x00000003ff1a7424 */ /* 0x000fe400078e00ff */
[----:B------:R-:W-:Y:S01]  /*0750*/  VIADD R2, R2, 0xffffff04 ;  /* 0xffffff0402027836 */ /* 0x000fe20000000000 */
[----:B------:R-:W-:Y:S02]  /*0760*/  LOP3.LUT R27, R23, 0x3f800000, RZ, 0xfc, !PT ;  /* 0x3f800000171b7812 */ /* 0x000fe400078efcff */
[----:B------:R-:W-:Y:S02]  /*0770*/  SHF.L.U32 R26, R26, R3, RZ ;  /* 0x000000031a1a7219 */ /* 0x000fe400000006ff */
[----:B------:R-:W0:Y:S02]  /*0780*/  MUFU.RCP R24, R27 ;  /* 0x0000001b00187308 */ /* 0x000e240000001000 */
[----:B0-----:R-:W-:-:S04]  /*0790*/  FFMA R23, R27, R24, -1 ;  /* 0xbf8000001b177423 */ /* 0x001fc80000000018 */
[----:B------:R-:W-:-:S04]  /*07a0*/  FADD.FTZ R25, -R23, -RZ ;  /* 0x800000ff17197221 */ /* 0x000fc80000010100 */
[CCC-:B------:R-:W-:Y:S01]  /*07b0*/  FFMA.RM R23, R24.reuse, R25.reuse, R24.reuse ;  /* 0x0000001918177223 */ /* 0x1c0fe20000004018 */
[----:B------:R-:W-:-:S04]  /*07c0*/  FFMA.RP R24, R24, R25, R24 ;  /* 0x0000001918187223 */ /* 0x000fc80000008018 */
[C---:B------:R-:W-:Y:S02]  /*07d0*/  LOP3.LUT R25, R23.reuse, 0x7fffff, RZ, 0xc0, !PT ;  /* 0x007fffff17197812 */ /* 0x040fe400078ec0ff */
[----:B------:R-:W-:Y:S02]  /*07e0*/  FSETP.NEU.FTZ.AND P0, PT, R23, R24, PT ;  /* 0x000000181700720b */ /* 0x000fe40003f1d000 */
[----:B------:R-:W-:Y:S02]  /*07f0*/  LOP3.LUT R25, R25, 0x800000, RZ, 0xfc, !PT ;  /* 0x0080000019197812 */ /* 0x000fe400078efcff */
[----:B------:R-:W-:Y:S02]  /*0800*/  SEL R23, RZ, 0xffffffff, !P0 ;  /* 0xffffffffff177807 */ /* 0x000fe40004000000 */
[----:B------:R-:W-:Y:S02]  /*0810*/  LOP3.LUT R26, R26, R25, RZ, 0xc0, !PT ;  /* 0x000000191a1a7212 */ /* 0x000fe400078ec0ff */
[----:B------:R-:W-:-:S02]  /*0820*/  IADD3 R24, PT, PT, -R23, RZ, RZ ;  /* 0x000000ff17187210 */ /* 0x000fc40007ffe1ff */
[-C--:B------:R-:W-:Y:S02]  /*0830*/  SHF.R.U32.HI R26, RZ, R3.reuse, R26 ;  /* 0x00000003ff1a7219 */ /* 0x080fe4000001161a */
[----:B------:R-:W-:Y:S02]  /*0840*/  LOP3.LUT P1, RZ, R24, R3, R25, 0xf8, !PT ;  /* 0x0000000318ff7212 */ /* 0x000fe4000782f819 */
[C---:B------:R-:W-:Y:S02]  /*0850*/  LOP3.LUT P0, RZ, R26.reuse, 0x1, RZ, 0xc0, !PT ;  /* 0x000000011aff7812 */ /* 0x040fe4000780c0ff */
[----:B------:R-:W-:-:S04]  /*0860*/  LOP3.LUT P2, RZ, R26, 0x2, RZ, 0xc0, !PT ;  /* 0x000000021aff7812 */ /* 0x000fc8000784c0ff */
[----:B------:R-:W-:Y:S02]  /*0870*/  PLOP3.LUT P0, PT, P0, P1, P2, 0xe0, 0x0 ;  /* 0x000000000000781c */ /* 0x000fe40000703c20 */
[----:B------:R-:W-:Y:S02]  /*0880*/  LOP3.LUT P1, RZ, R0, 0x7fffff, RZ, 0xc0, !PT ;  /* 0x007fffff00ff7812 */ /* 0x000fe4000782c0ff */
[----:B------:R-:W-:-:S04]  /*0890*/  SEL R3, RZ, 0x1, !P0 ;  /* 0x00000001ff037807 */ /* 0x000fc80004000000 */
[----:B------:R-:W-:-:S04]  /*08a0*/  IADD3 R3, PT, PT, -R3, RZ, RZ ;  /* 0x000000ff03037210 */ /* 0x000fc80007ffe1ff */
[----:B------:R-:W-:Y:S02]  /*08b0*/  ISETP.GE.AND P0, PT, R3, RZ, PT ;  /* 0x000000ff0300720c */ /* 0x000fe40003f06270 */
[----:B------:R-:W-:-:S11]  /*08c0*/  SHF.R.U32.HI R3, RZ, R2, R25 ;  /* 0x00000002ff037219 */ /* 0x000fd60000011619 */
[----:B------:R-:W-:-:S04]  /*08d0*/  @!P0 IADD3 R3, PT, PT, R3, 0x1, RZ ;  /* 0x0000000103038810 */ /* 0x000fc80007ffe0ff */
[----:B------:R-:W-:-:S04]  /*08e0*/  @!P1 SHF.L.U32 R3, R3, 0x1, RZ ;  /* 0x0000000103039819 */ /* 0x000fc800000006ff */
[----:B------:R-:W-:Y:S01]  /*08f0*/  LOP3.LUT R3, R3, 0x80000000, R0, 0xf8, !PT ;  /* 0x8000000003037812 */ /* 0x000fe200078ef800 */
[----:B------:R-:W-:Y:S06]  /*0900*/  BRA `(.L_x_8) ;  /* 0x0000000000047947 */ /* 0x000fec0003800000 */
.L_x_9:
[----:B------:R0:W1:Y:S02]  /*0910*/  MUFU.RCP R3, R0 ;  /* 0x0000000000037308 */ /* 0x0000640000001000 */
.L_x_8:
[----:B------:R-:W-:Y:S05]  /*0920*/  BSYNC.RECONVERGENT B1 ;  /* 0x0000000000017941 */ /* 0x000fea0003800200 */
.L_x_6:
[----:B------:R-:W-:-:S04]  /*0930*/  HFMA2 R23, -RZ, RZ, 0, 0 ;  /* 0x00000000ff177431 */ /* 0x000fc800000001ff */
[----:B01----:R-:W-:Y:S05]  /*0940*/  RET.REL.NODEC R22 `(_Z16aten_gelu_kernelPfS_) ;  /* 0xfffffff416ac7950 */ /* 0x003fea0003c3ffff */
.L_x_10:
[----:B------:R-:W-:-:S00]  /*0950*/  BRA `(.L_x_10) ;  /* 0xfffffffc00fc7947 */ /* 0x000fc0000383ffff */
[----:B------:R-:W-:-:S00]  /*0960*/  NOP ;  /* 0x0000000000007918 */ /* 0x000fc00000000000 */
        /* <DEDUP_REMOVED lines=9> */
.L_x_11:


//--------------------- .nv.shared.reserved.0     --------------------------
	.section	.nv.shared.reserved.0,"aw",@nobits
	.weak		__nv_reservedSMEM_offset_0_alias
	.size		__nv_reservedSMEM_offset_0_alias, 0, 64
	.other		__nv_reservedSMEM_offset_0_alias,@"STO_CUDA_RESERVED_SHARED STV_DEFAULT"
__nv_reservedSMEM_offset_0_alias:
	.zero		0
	.zero		64


//--------------------- .nv.global                --------------------------
	.section	.nv.global,"aw",@nobits
	.align	4
.nv.global:
	.type		neg_scaled,@object
	.size		neg_scaled,(result - neg_scaled)
neg_scaled:
	.zero		16384
	.type		result,@object
	.size		result,(x - result)
result:
	.zero		16384
	.type		x,@object
	.size		x,(one_plus - x)
x:
	.zero		16384
	.type		one_plus,@object
	.size		one_plus,(scaled_x - one_plus)
one_plus:
	.zero		16384
	.type		scaled_x,@object
	.size		scaled_x,(sigmoid_out - scaled_x)
scaled_x:
	.zero		16384
	.type		sigmoid_out,@object
	.size		sigmoid_out,(exp_neg - sigmoid_out)
sigmoid_out:
	.zero		16384
	.type		exp_neg,@object
	.size		exp_neg,(.L_3 - exp_neg)
exp_neg:
	.zero		16384
.L_3:


//--------------------- .nv.constant0._Z16aten_gelu_kernelPfS_ --------------------------
	.section	.nv.constant0._Z16aten_gelu_kernelPfS_,"a",@progbits
	.sectionflags	@""
	.align	4
.nv.constant0._Z16aten_gelu_kernelPfS_:
	.zero		912


//--------------------- SYMBOLS --------------------------

	.type		.nv.reservedSmem.offset0,@object
	.size		.nv.reservedSmem.offset0,0x4
